	.headerflags	@"EF_CUDA_TEXMODE_UNIFIED EF_CUDA_64BIT_ADDRESS EF_CUDA_ACCELERATORS EF_CUDA_SM90 EF_CUDA_VIRTUAL_SM(EF_CUDA_SM90)"
	.elftype	@"ET_EXEC"


//--------------------- .nv.info                  --------------------------
	.section	.nv.info,"",@"SHT_CUDA_INFO"
	.align	4


	//----- nvinfo : EIATTR_REGCOUNT
	.align		4
        /*0000*/ 	.byte	0x04, 0x2f
        /*0002*/ 	.short	(.L_1 - .L_0)
	.align		4
.L_0:
        /*0004*/ 	.word	index@(triton_poi_fused__softmax_5)
        /*0008*/ 	.word	0x00000012


	//----- nvinfo : EIATTR_MIN_STACK_SIZE
	.align		4
.L_1:
        /*000c*/ 	.byte	0x04, 0x12
        /*000e*/ 	.short	(.L_3 - .L_2)
	.align		4
.L_2:
        /*0010*/ 	.word	index@(triton_poi_fused__softmax_5)
        /*0014*/ 	.word	0x00000000


	//----- nvinfo : EIATTR_FRAME_SIZE
	.align		4
.L_3:
        /*0018*/ 	.byte	0x04, 0x11
        /*001a*/ 	.short	(.L_5 - .L_4)
	.align		4
.L_4:
        /*001c*/ 	.word	index@(triton_poi_fused__softmax_5)
        /*0020*/ 	.word	0x00000000


	//----- nvinfo : EIATTR_MIN_STACK_SIZE
	.align		4
.L_5:
        /*0024*/ 	.byte	0x04, 0x12
        /*0026*/ 	.short	(.L_7 - .L_6)
	.align		4
.L_6:
        /*0028*/ 	.word	index@(triton_poi_fused__softmax_5)
        /*002c*/ 	.word	0x00000000
.L_7:


//--------------------- .nv.info.triton_poi_fused__softmax_5 --------------------------
	.section	.nv.info.triton_poi_fused__softmax_5,"",@"SHT_CUDA_INFO"
	.sectionflags	@""
	.align	4


	//----- nvinfo : EIATTR_CUDA_API_VERSION
	.align		4
        /*0000*/ 	.byte	0x04, 0x37
        /*0002*/ 	.short	(.L_9 - .L_8)
.L_8:
        /*0004*/ 	.word	0x0000007c


	//----- nvinfo : EIATTR_KPARAM_INFO
	.align		4
.L_9:
        /*0008*/ 	.byte	0x04, 0x17
        /*000a*/ 	.short	(.L_11 - .L_10)
.L_10:
        /*000c*/ 	.word	0x00000000
        /*0010*/ 	.short	0x0002
        /*0012*/ 	.short	0x0010
        /*0014*/ 	.byte	0x00, 0xf0, 0x11, 0x00


	//----- nvinfo : EIATTR_KPARAM_INFO
	.align		4
.L_11:
        /*0018*/ 	.byte	0x04, 0x17
        /*001a*/ 	.short	(.L_13 - .L_12)
.L_12:
        /*001c*/ 	.word	0x00000000
        /*0020*/ 	.short	0x0001
        /*0022*/ 	.short	0x0008
        /*0024*/ 	.byte	0x00, 0xf4, 0x21, 0x00


	//----- nvinfo : EIATTR_KPARAM_INFO
	.align		4
.L_13:
        /*0028*/ 	.byte	0x04, 0x17
        /*002a*/ 	.short	(.L_15 - .L_14)
.L_14:
        /*002c*/ 	.word	0x00000000
        /*0030*/ 	.short	0x0000
        /*0032*/ 	.short	0x0000
        /*0034*/ 	.byte	0x00, 0xf4, 0x21, 0x00


	//----- nvinfo : EIATTR_SPARSE_MMA_MASK
	.align		4
.L_15:
        /*0038*/ 	.byte	0x03, 0x50
        /*003a*/ 	.short	0x0000


	//----- nvinfo : EIATTR_MAXREG_COUNT
	.align		4
        /*003c*/ 	.byte	0x03, 0x1b
        /*003e*/ 	.short	0x00ff


	//----- nvinfo : EIATTR_EXIT_INSTR_OFFSETS
	.align		4
        /*0040*/ 	.byte	0x04, 0x1c
        /*0042*/ 	.short	(.L_17 - .L_16)


	//   ....[0]....
.L_16:
        /*0044*/ 	.word	0x00000400


	//   ....[1]....
        /*0048*/ 	.word	0x00000420


	//----- nvinfo : EIATTR_REQNTID
	.align		4
.L_17:
        /*004c*/ 	.byte	0x04, 0x10
        /*004e*/ 	.short	(.L_19 - .L_18)
.L_18:
        /*0050*/ 	.word	0x00000020
        /*0054*/ 	.word	0x00000001
        /*0058*/ 	.word	0x00000001


	//----- nvinfo : EIATTR_CBANK_PARAM_SIZE
	.align		4
.L_19:
        /*005c*/ 	.byte	0x03, 0x19
        /*005e*/ 	.short	0x0014


	//----- nvinfo : EIATTR_PARAM_CBANK
	.align		4
        /*0060*/ 	.byte	0x04, 0x0a
        /*0062*/ 	.short	(.L_21 - .L_20)
	.align		4
.L_20:
        /*0064*/ 	.word	index@(.nv.constant0.triton_poi_fused__softmax_5)
        /*0068*/ 	.short	0x0210
        /*006a*/ 	.short	0x0014


	//----- nvinfo : EIATTR_SW_WAR
	.align		4
.L_21:
        /*006c*/ 	.byte	0x04, 0x36
        /*006e*/ 	.short	(.L_23 - .L_22)
.L_22:
        /*0070*/ 	.word	0x00000008
.L_23:


//--------------------- .nv.callgraph             --------------------------
	.section	.nv.callgraph,"",@"SHT_CUDA_CALLGRAPH"
	.align	4
	.sectionentsize	8
	.align		4
        /*0000*/ 	.word	0x00000000
	.align		4
        /*0004*/ 	.word	0xffffffff
	.align		4
        /*0008*/ 	.word	0x00000000
	.align		4
        /*000c*/ 	.word	0xfffffffe
	.align		4
        /*0010*/ 	.word	0x00000000
	.align		4
        /*0014*/ 	.word	0xfffffffd
	.align		4
        /*0018*/ 	.word	0x00000000
	.align		4
        /*001c*/ 	.word	0xfffffffc


//--------------------- .text.triton_poi_fused__softmax_5 --------------------------
	.section	.text.triton_poi_fused__softmax_5,"ax",@progbits
	.align	128
        .global         triton_poi_fused__softmax_5
        .type           triton_poi_fused__softmax_5,@function
        .size           triton_poi_fused__softmax_5,(.L_x_1 - triton_poi_fused__softmax_5)
        .other          triton_poi_fused__softmax_5,@"STO_CUDA_ENTRY STV_DEFAULT"
triton_poi_fused__softmax_5:
.text.triton_poi_fused__softmax_5:
[----:B------:R-:W0:Y:S02]  /*0000*/  LDC R1, c[0x0][0x28] ;  /* 0x00000a00ff017b82 */ /* 0x000e240000000800 */
[----:B------:R-:W1:Y:S01]  /*0010*/  S2R R0, SR_TID.X ;  /* 0x0000000000007919 */ /* 0x000e620000002100 */
[----:B------:R-:W2:Y:S01]  /*0020*/  LDC.64 R2, c[0x0][0x210] ;  /* 0x00008400ff027b82 */ /* 0x000ea20000000a00 */
[----:B------:R-:W-:Y:S01]  /*0030*/  CS2R R14, SRZ ;  /* 0x00000000000e7805 */ /* 0x000fe2000001ff00 */
[----:B------:R-:W-:Y:S01]  /*0040*/  ULDC.64 UR4, c[0x0][0x208] ;  /* 0x0000820000047ab9 */ /* 0x000fe20000000a00 */
[----:B------:R-:W3:Y:S01]  /*0050*/  S2R R7, SR_CTAID.X ;  /* 0x0000000000077919 */ /* 0x000ee20000002500 */
[----:B-1----:R-:W-:Y:S01]  /*0060*/  IMAD.SHL.U32 R0, R0, 0x2, RZ ;  /* 0x0000000200007824 */ /* 0x002fe200078e00ff */
[----:B---3--:R-:W-:-:S04]  /*0070*/  SHF.R.S32.HI R4, RZ, 0x19, R7 ;  /* 0x00000019ff047819 */ /* 0x008fc80000011407 */
[----:B------:R-:W-:Y:S02]  /*0080*/  LOP3.LUT R0, R0, 0x3e, RZ, 0xc0, !PT ;  /* 0x0000003e00007812 */ /* 0x000fe400078ec0ff */
[----:B------:R-:W-:-:S03]  /*0090*/  SGXT R4, R4, 0x1 ;  /* 0x000000010404781a */ /* 0x000fc60000000200 */
[----:B------:R-:W-:-:S05]  /*00a0*/  IMAD R7, R7, 0x40, R0 ;  /* 0x0000004007077824 */ /* 0x000fca00078e0200 */
[----:B------:R-:W-:Y:S02]  /*00b0*/  LEA.HI R4, R4, R7, RZ, 0x2 ;  /* 0x0000000704047211 */ /* 0x000fe400078f10ff */
[----:B------:R-:W-:Y:S02]  /*00c0*/  ISETP.GE.AND P0, PT, R7, 0x40, PT ;  /* 0x000000400700780c */ /* 0x000fe40003f06270 */
[----:B------:R-:W-:-:S05]  /*00d0*/  LOP3.LUT R5, R4, 0xfffffffc, RZ, 0xc0, !PT ;  /* 0xfffffffc04057812 */ /* 0x000fca00078ec0ff */
[----:B--2---:R-:W-:-:S06]  /*00e0*/  IMAD.WIDE R4, R5, 0x4, R2 ;  /* 0x0000000405047825 */ /* 0x004fcc00078e0202 */
[----:B------:R-:W2:Y:S01]  /*00f0*/  @!P0 LDG.E.EL R15, desc[UR4][R4.64] ;  /* 0x00000004040f8981 */ /* 0x000ea2000c2e1900 */
[----:B------:R-:W-:-:S03]  /*0100*/  IMAD.MOV.U32 R0, RZ, RZ, RZ ;  /* 0x000000ffff007224 */ /* 0x000fc600078e00ff */
[----:B------:R-:W3:Y:S01]  /*0110*/  @!P0 LDG.E.EL R14, desc[UR4][R4.64] ;  /* 0x00000004040e8981 */ /* 0x000ee2000c2e1900 */
[----:B------:R-:W-:Y:S01]  /*0120*/  IMAD.MOV.U32 R6, RZ, RZ, RZ ;  /* 0x000000ffff067224 */ /* 0x000fe200078e00ff */
[----:B------:R-:W-:Y:S02]  /*0130*/  CS2R R10, SRZ ;  /* 0x00000000000a7805 */ /* 0x000fe4000001ff00 */
[----:B------:R-:W4:Y:S04]  /*0140*/  @!P0 LDG.E.EL R0, desc[UR4][R4.64+0x4] ;  /* 0x0000040404008981 */ /* 0x000f28000c2e1900 */
[----:B------:R-:W5:Y:S04]  /*0150*/  @!P0 LDG.E.EL R6, desc[UR4][R4.64+0x4] ;  /* 0x0000040404068981 */ /* 0x000f68000c2e1900 */
[----:B------:R-:W5:Y:S04]  /*0160*/  @!P0 LDG.E.EL R10, desc[UR4][R4.64+0x8] ;  /* 0x00000804040a8981 */ /* 0x000f68000c2e1900 */
[----:B------:R-:W5:Y:S01]  /*0170*/  @!P0 LDG.E.EL R11, desc[UR4][R4.64+0x8] ;  /* 0x00000804040b8981 */ /* 0x000f62000c2e1900 */
[----:B------:R-:W-:-:S06]  /*0180*/  CS2R R12, SRZ ;  /* 0x00000000000c7805 */ /* 0x000fcc000001ff00 */
[----:B------:R-:W5:Y:S04]  /*0190*/  @!P0 LDG.E.EL R12, desc[UR4][R4.64+0xc] ;  /* 0x00000c04040c8981 */ /* 0x000f68000c2e1900 */
[----:B------:R-:W5:Y:S01]  /*01a0*/  @!P0 LDG.E.EL R13, desc[UR4][R4.64+0xc] ;  /* 0x00000c04040d8981 */ /* 0x000f62000c2e1900 */
[----:B------:R-:W-:Y:S01]  /*01b0*/  CS2R R8, SRZ ;  /* 0x0000000000087805 */ /* 0x000fe2000001ff00 */
[----:B------:R-:W-:-:S05]  /*01c0*/  IMAD.WIDE R2, R7, 0x4, R2 ;  /* 0x0000000407027825 */ /* 0x000fca00078e0202 */
[----:B------:R1:W5:Y:S02]  /*01d0*/  @!P0 LDG.E.64 R8, desc[UR4][R2.64] ;  /* 0x0000000402088981 */ /* 0x000364000c1e1b00 */
[----:B-1----:R-:W1:Y:S02]  /*01e0*/  LDC.64 R2, c[0x0][0x218] ;  /* 0x00008600ff027b82 */ /* 0x002e640000000a00 */
[----:B-1----:R-:W-:Y:S01]  /*01f0*/  IMAD.WIDE R2, R7, 0x4, R2 ;  /* 0x0000000407027825 */ /* 0x002fe200078e0202 */
[C---:B--2---:R-:W-:Y:S02]  /*0200*/  FSETP.NAN.AND P3, PT, R15.reuse, R15, PT ;  /* 0x0000000f0f00720b */ /* 0x044fe40003f68000 */
[C---:B---3--:R-:W-:Y:S02]  /*0210*/  FSETP.NAN.AND P4, PT, R14.reuse, R14, PT ;  /* 0x0000000e0e00720b */ /* 0x048fe40003f88000 */
[----:B----4-:R-:W-:Y:S02]  /*0220*/  FSETP.GT.AND P1, PT, R15, R0, PT ;  /* 0x000000000f00720b */ /* 0x010fe40003f24000 */
[----:B-----5:R-:W-:-:S07]  /*0230*/  FSETP.GT.AND P2, PT, R14, R6, PT ;  /* 0x000000060e00720b */ /* 0x020fce0003f44000 */
[----:B------:R-:W-:Y:S02]  /*0240*/  @!P3 FSEL R15, R15, R0, P1 ;  /* 0x000000000f0fb208 */ /* 0x000fe40000800000 */
[----:B------:R-:W-:Y:S02]  /*0250*/  @!P4 FSEL R14, R14, R6, P2 ;  /* 0x000000060e0ec208 */ /* 0x000fe40001000000 */
[C---:B------:R-:W-:Y:S02]  /*0260*/  FSETP.GT.AND P1, PT, R15.reuse, R10, PT ;  /* 0x0000000a0f00720b */ /* 0x040fe40003f24000 */
[C---:B------:R-:W-:Y:S02]  /*0270*/  FSETP.GT.AND P2, PT, R14.reuse, R11, PT ;  /* 0x0000000b0e00720b */ /* 0x040fe40003f44000 */
[----:B------:R-:W-:Y:S02]  /*0280*/  FSETP.NAN.AND P3, PT, R15, R15, PT ;  /* 0x0000000f0f00720b */ /* 0x000fe40003f68000 */
[----:B------:R-:W-:-:S07]  /*0290*/  FSETP.NAN.AND P4, PT, R14, R14, PT ;  /* 0x0000000e0e00720b */ /* 0x000fce0003f88000 */
[----:B------:R-:W-:Y:S02]  /*02a0*/  @!P1 FSEL R15, R15, R10, P3 ;  /* 0x0000000a0f0f9208 */ /* 0x000fe40001800000 */
[----:B------:R-:W-:Y:S02]  /*02b0*/  @!P2 FSEL R14, R14, R11, P4 ;  /* 0x0000000b0e0ea208 */ /* 0x000fe40002000000 */
[C---:B------:R-:W-:Y:S02]  /*02c0*/  FSETP.GT.AND P1, PT, R15.reuse, R12, PT ;  /* 0x0000000c0f00720b */ /* 0x040fe40003f24000 */
[C---:B------:R-:W-:Y:S02]  /*02d0*/  FSETP.GT.AND P2, PT, R14.reuse, R13, PT ;  /* 0x0000000d0e00720b */ /* 0x040fe40003f44000 */
[----:B------:R-:W-:Y:S02]  /*02e0*/  FSETP.NAN.AND P3, PT, R15, R15, PT ;  /* 0x0000000f0f00720b */ /* 0x000fe40003f68000 */
[----:B------:R-:W-:-:S07]  /*02f0*/  FSETP.NAN.AND P4, PT, R14, R14, PT ;  /* 0x0000000e0e00720b */ /* 0x000fce0003f88000 */
[----:B------:R-:W-:Y:S02]  /*0300*/  @!P1 FSEL R15, R15, R12, P3 ;  /* 0x0000000c0f0f9208 */ /* 0x000fe40001800000 */
[----:B------:R-:W-:-:S03]  /*0310*/  @!P2 FSEL R14, R14, R13, P4 ;  /* 0x0000000d0e0ea208 */ /* 0x000fc60002000000 */
[----:B------:R-:W-:Y:S02]  /*0320*/  FADD R8, -R15, R8 ;  /* 0x000000080f087221 */ /* 0x000fe40000000100 */
[----:B------:R-:W-:Y:S02]  /*0330*/  FADD R9, -R14, R9 ;  /* 0x000000090e097221 */ /* 0x000fe40000000100 */
[----:B------:R-:W-:Y:S02]  /*0340*/  FMUL R8, R8, 0.70710676908493041992 ;  /* 0x3f3504f308087820 */ /* 0x000fe40000400000 */
[----:B------:R-:W-:Y:S02]  /*0350*/  FMUL R9, R9, 0.70710676908493041992 ;  /* 0x3f3504f309097820 */ /* 0x000fe40000400000 */
[----:B------:R-:W-:Y:S02]  /*0360*/  FMUL R8, R8, 1.4426950216293334961 ;  /* 0x3fb8aa3b08087820 */ /* 0x000fe40000400000 */
[----:B------:R-:W-:-:S03]  /*0370*/  FMUL R9, R9, 1.4426950216293334961 ;  /* 0x3fb8aa3b09097820 */ /* 0x000fc60000400000 */
[----:B------:R-:W-:Y:S02]  /*0380*/  FSETP.GEU.AND P1, PT, R8, -126, PT ;  /* 0xc2fc00000800780b */ /* 0x000fe40003f2e000 */
[----:B------:R-:W-:-:S11]  /*0390*/  FSETP.GEU.AND P2, PT, R9, -126, PT ;  /* 0xc2fc00000900780b */ /* 0x000fd60003f4e000 */
[----:B------:R-:W-:Y:S02]  /*03a0*/  @!P1 FMUL R8, R8, 0.5 ;  /* 0x3f00000008089820 */ /* 0x000fe40000400000 */
[----:B------:R-:W-:Y:S02]  /*03b0*/  @!P2 FMUL R9, R9, 0.5 ;  /* 0x3f0000000909a820 */ /* 0x000fe40000400000 */
[----:B------:R-:W1:Y:S08]  /*03c0*/  MUFU.EX2 R4, R8 ;  /* 0x0000000800047308 */ /* 0x000e700000000800 */
[----:B------:R-:W2:Y:S01]  /*03d0*/  MUFU.EX2 R5, R9 ;  /* 0x0000000900057308 */ /* 0x000ea20000000800 */
[----:B-1----:R-:W-:Y:S01]  /*03e0*/  @!P1 FMUL R4, R4, R4 ;  /* 0x0000000404049220 */ /* 0x002fe20000400000 */
[----:B--2---:R-:W-:Y:S01]  /*03f0*/  @!P2 FMUL R5, R5, R5 ;  /* 0x000000050505a220 */ /* 0x004fe20000400000 */
[----:B------:R-:W-:Y:S06]  /*0400*/  @P0 EXIT ;  /* 0x000000000000094d */ /* 0x000fec0003800000 */
[----:B------:R-:W-:Y:S01]  /*0410*/  STG.E.64 desc[UR4][R2.64], R4 ;  /* 0x0000000402007986 */ /* 0x000fe2000c101b04 */
[----:B------:R-:W-:Y:S05]  /*0420*/  EXIT ;  /* 0x000000000000794d */ /* 0x000fea0003800000 */
.L_x_0:
[----:B------:R-:W-:-:S00]  /*0430*/  BRA `(.L_x_0) ;  /* 0xfffffffc00fc7947 */ /* 0x000fc0000383ffff */
[----:B------:R-:W-:-:S00]  /*0440*/  NOP ;  /* 0x0000000000007918 */ /* 0x000fc00000000000 */
        /* <DEDUP_REMOVED lines=11> */
.L_x_1:


//--------------------- .nv.constant0.triton_poi_fused__softmax_5 --------------------------
	.section	.nv.constant0.triton_poi_fused__softmax_5,"a",@progbits
	.sectionflags	@""
	.align	4
.nv.constant0.triton_poi_fused__softmax_5:
	.zero		548
